	.headerflags	@"EF_CUDA_TEXMODE_UNIFIED EF_CUDA_64BIT_ADDRESS EF_CUDA_ACCELERATORS EF_CUDA_SM90 EF_CUDA_VIRTUAL_SM(EF_CUDA_SM90)"
	.elftype	@"ET_EXEC"


//--------------------- .nv.info                  --------------------------
	.section	.nv.info,"",@"SHT_CUDA_INFO"
	.align	4


	//----- nvinfo : EIATTR_REGCOUNT
	.align		4
        /*0000*/ 	.byte	0x04, 0x2f
        /*0002*/ 	.short	(.L_1 - .L_0)
	.align		4
.L_0:
        /*0004*/ 	.word	index@(triton_poi_fused_add_leaky_relu_leaky_relu_backward_36)
        /*0008*/ 	.word	0x00000020


	//----- nvinfo : EIATTR_MIN_STACK_SIZE
	.align		4
.L_1:
        /*000c*/ 	.byte	0x04, 0x12
        /*000e*/ 	.short	(.L_3 - .L_2)
	.align		4
.L_2:
        /*0010*/ 	.word	index@(triton_poi_fused_add_leaky_relu_leaky_relu_backward_36)
        /*0014*/ 	.word	0x00000000


	//----- nvinfo : EIATTR_FRAME_SIZE
	.align		4
.L_3:
        /*0018*/ 	.byte	0x04, 0x11
        /*001a*/ 	.short	(.L_5 - .L_4)
	.align		4
.L_4:
        /*001c*/ 	.word	index@(triton_poi_fused_add_leaky_relu_leaky_relu_backward_36)
        /*0020*/ 	.word	0x00000000


	//----- nvinfo : EIATTR_MIN_STACK_SIZE
	.align		4
.L_5:
        /*0024*/ 	.byte	0x04, 0x12
        /*0026*/ 	.short	(.L_7 - .L_6)
	.align		4
.L_6:
        /*0028*/ 	.word	index@(triton_poi_fused_add_leaky_relu_leaky_relu_backward_36)
        /*002c*/ 	.word	0x00000000
.L_7:


//--------------------- .nv.info.triton_poi_fused_add_leaky_relu_leaky_relu_backward_36 --------------------------
	.section	.nv.info.triton_poi_fused_add_leaky_relu_leaky_relu_backward_36,"",@"SHT_CUDA_INFO"
	.sectionflags	@""
	.align	4


	//----- nvinfo : EIATTR_CUDA_API_VERSION
	.align		4
        /*0000*/ 	.byte	0x04, 0x37
        /*0002*/ 	.short	(.L_9 - .L_8)
.L_8:
        /*0004*/ 	.word	0x0000007c


	//----- nvinfo : EIATTR_KPARAM_INFO
	.align		4
.L_9:
        /*0008*/ 	.byte	0x04, 0x17
        /*000a*/ 	.short	(.L_11 - .L_10)
.L_10:
        /*000c*/ 	.word	0x00000000
        /*0010*/ 	.short	0x0004
        /*0012*/ 	.short	0x0020
        /*0014*/ 	.byte	0x00, 0xf0, 0x11, 0x00


	//----- nvinfo : EIATTR_KPARAM_INFO
	.align		4
.L_11:
        /*0018*/ 	.byte	0x04, 0x17
        /*001a*/ 	.short	(.L_13 - .L_12)
.L_12:
        /*001c*/ 	.word	0x00000000
        /*0020*/ 	.short	0x0003
        /*0022*/ 	.short	0x0018
        /*0024*/ 	.byte	0x00, 0xf4, 0x21, 0x00


	//----- nvinfo : EIATTR_KPARAM_INFO
	.align		4
.L_13:
        /*0028*/ 	.byte	0x04, 0x17
        /*002a*/ 	.short	(.L_15 - .L_14)
.L_14:
        /*002c*/ 	.word	0x00000000
        /*0030*/ 	.short	0x0002
        /*0032*/ 	.short	0x0010
        /*0034*/ 	.byte	0x00, 0xf4, 0x21, 0x00


	//----- nvinfo : EIATTR_KPARAM_INFO
	.align		4
.L_15:
        /*0038*/ 	.byte	0x04, 0x17
        /*003a*/ 	.short	(.L_17 - .L_16)
.L_16:
        /*003c*/ 	.word	0x00000000
        /*0040*/ 	.short	0x0001
        /*0042*/ 	.short	0x0008
        /*0044*/ 	.byte	0x00, 0xf4, 0x21, 0x00


	//----- nvinfo : EIATTR_KPARAM_INFO
	.align		4
.L_17:
        /*0048*/ 	.byte	0x04, 0x17
        /*004a*/ 	.short	(.L_19 - .L_18)
.L_18:
        /*004c*/ 	.word	0x00000000
        /*0050*/ 	.short	0x0000
        /*0052*/ 	.short	0x0000
        /*0054*/ 	.byte	0x00, 0xf4, 0x21, 0x00


	//----- nvinfo : EIATTR_SPARSE_MMA_MASK
	.align		4
.L_19:
        /*0058*/ 	.byte	0x03, 0x50
        /*005a*/ 	.short	0x0000


	//----- nvinfo : EIATTR_MAXREG_COUNT
	.align		4
        /*005c*/ 	.byte	0x03, 0x1b
        /*005e*/ 	.short	0x00ff


	//----- nvinfo : EIATTR_EXIT_INSTR_OFFSETS
	.align		4
        /*0060*/ 	.byte	0x04, 0x1c
        /*0062*/ 	.short	(.L_21 - .L_20)


	//   ....[0]....
.L_20:
        /*0064*/ 	.word	0x00000570


	//----- nvinfo : EIATTR_REQNTID
	.align		4
.L_21:
        /*0068*/ 	.byte	0x04, 0x10
        /*006a*/ 	.short	(.L_23 - .L_22)
.L_22:
        /*006c*/ 	.word	0x00000080
        /*0070*/ 	.word	0x00000001
        /*0074*/ 	.word	0x00000001


	//----- nvinfo : EIATTR_CBANK_PARAM_SIZE
	.align		4
.L_23:
        /*0078*/ 	.byte	0x03, 0x19
        /*007a*/ 	.short	0x0024


	//----- nvinfo : EIATTR_PARAM_CBANK
	.align		4
        /*007c*/ 	.byte	0x04, 0x0a
        /*007e*/ 	.short	(.L_25 - .L_24)
	.align		4
.L_24:
        /*0080*/ 	.word	index@(.nv.constant0.triton_poi_fused_add_leaky_relu_leaky_relu_backward_36)
        /*0084*/ 	.short	0x0210
        /*0086*/ 	.short	0x0024


	//----- nvinfo : EIATTR_SW_WAR
	.align		4
.L_25:
        /*0088*/ 	.byte	0x04, 0x36
        /*008a*/ 	.short	(.L_27 - .L_26)
.L_26:
        /*008c*/ 	.word	0x00000008
.L_27:


//--------------------- .nv.callgraph             --------------------------
	.section	.nv.callgraph,"",@"SHT_CUDA_CALLGRAPH"
	.align	4
	.sectionentsize	8
	.align		4
        /*0000*/ 	.word	0x00000000
	.align		4
        /*0004*/ 	.word	0xffffffff
	.align		4
        /*0008*/ 	.word	0x00000000
	.align		4
        /*000c*/ 	.word	0xfffffffe
	.align		4
        /*0010*/ 	.word	0x00000000
	.align		4
        /*0014*/ 	.word	0xfffffffd
	.align		4
        /*0018*/ 	.word	0x00000000
	.align		4
        /*001c*/ 	.word	0xfffffffc


//--------------------- .text.triton_poi_fused_add_leaky_relu_leaky_relu_backward_36 --------------------------
	.section	.text.triton_poi_fused_add_leaky_relu_leaky_relu_backward_36,"ax",@progbits
	.sectionflags	@"SHF_BARRIERS=1"
	.align	128
        .global         triton_poi_fused_add_leaky_relu_leaky_relu_backward_36
        .type           triton_poi_fused_add_leaky_relu_leaky_relu_backward_36,@function
        .size           triton_poi_fused_add_leaky_relu_leaky_relu_backward_36,(.L_x_1 - triton_poi_fused_add_leaky_relu_leaky_relu_backward_36)
        .other          triton_poi_fused_add_leaky_relu_leaky_relu_backward_36,@"STO_CUDA_ENTRY STV_DEFAULT"
triton_poi_fused_add_leaky_relu_leaky_relu_backward_36:
.text.triton_poi_fused_add_leaky_relu_leaky_relu_backward_36:
[----:B------:R-:W-:Y:S01]  /*0000*/  LDC R1, c[0x0][0x28] ;  /* 0x00000a00ff017b82 */ /* 0x000fe20000000800 */
[----:B------:R-:W1:Y:S07]  /*0010*/  S2R R0, SR_TID.X ;  /* 0x0000000000007919 */ /* 0x000e6e0000002100 */
[----:B------:R-:W2:Y:S01]  /*0020*/  LDC.64 R22, c[0x0][0x210] ;  /* 0x00008400ff167b82 */ /* 0x000ea20000000a00 */
[----:B------:R-:W-:Y:S01]  /*0030*/  ULDC.64 UR6, c[0x0][0x208] ;  /* 0x0000820000067ab9 */ /* 0x000fe20000000a00 */
[----:B------:R-:W3:Y:S06]  /*0040*/  S2R R3, SR_CTAID.X ;  /* 0x0000000000037919 */ /* 0x000eec0000002500 */
[----:B------:R-:W4:Y:S08]  /*0050*/  LDC.64 R24, c[0x0][0x218] ;  /* 0x00008600ff187b82 */ /* 0x000f300000000a00 */
[----:B------:R-:W5:Y:S01]  /*0060*/  S2UR UR5, SR_CgaCtaId ;  /* 0x00000000000579c3 */ /* 0x000f620000008800 */
[----:B------:R-:W-:Y:S01]  /*0070*/  UMOV UR4, 0x400 ;  /* 0x0000040000047882 */ /* 0x000fe20000000000 */
[----:B------:R-:W-:Y:S01]  /*0080*/  ULDC.64 UR8, c[0x0][0x228] ;  /* 0x00008a0000087ab9 */ /* 0x000fe20000000a00 */
[----:B-1----:R-:W-:-:S02]  /*0090*/  IMAD.SHL.U32 R20, R0, 0x8, RZ ;  /* 0x0000000800147824 */ /* 0x002fc400078e00ff */
[----:B---3--:R-:W-:-:S03]  /*00a0*/  IMAD.SHL.U32 R3, R3, 0x400, RZ ;  /* 0x0000040003037824 */ /* 0x008fc600078e00ff */
[----:B------:R-:W-:-:S04]  /*00b0*/  LOP3.LUT R20, R20, 0x3f8, RZ, 0xc0, !PT ;  /* 0x000003f814147812 */ /* 0x000fc800078ec0ff */
[----:B------:R-:W-:-:S05]  /*00c0*/  LOP3.LUT R2, R3, R20, RZ, 0xfc, !PT ;  /* 0x0000001403027212 */ /* 0x000fca00078efcff */
[----:B--2---:R-:W-:-:S05]  /*00d0*/  IMAD.WIDE R22, R2, 0x4, R22 ;  /* 0x0000000402167825 */ /* 0x004fca00078e0216 */
[----:B------:R-:W2:Y:S04]  /*00e0*/  LDG.E.128 R12, desc[UR6][R22.64] ;  /* 0x00000006160c7981 */ /* 0x000ea8000c1e1d00 */
[----:B------:R-:W3:Y:S01]  /*00f0*/  LDG.E.128 R8, desc[UR6][R22.64+0x10] ;  /* 0x0000100616087981 */ /* 0x000ee2000c1e1d00 */
[----:B----4-:R-:W-:-:S05]  /*0100*/  IMAD.WIDE R24, R2, 0x4, R24 ;  /* 0x0000000402187825 */ /* 0x010fca00078e0218 */
[----:B------:R-:W4:Y:S04]  /*0110*/  LDG.E.128 R4, desc[UR6][R24.64] ;  /* 0x0000000618047981 */ /* 0x000f28000c1e1d00 */
[----:B------:R-:W4:Y:S01]  /*0120*/  LDG.E.128 R16, desc[UR6][R24.64+0x10] ;  /* 0x0000100618107981 */ /* 0x000f22000c1e1d00 */
[----:B-----5:R-:W-:Y:S01]  /*0130*/  UPRMT UR4, UR5, 0x654, UR4 ;  /* 0x0000065405047896 */ /* 0x020fe20008000004 */
[----:B------:R-:W-:-:S05]  /*0140*/  IMAD.SHL.U32 R0, R0, 0x4, RZ ;  /* 0x0000000400007824 */ /* 0x000fca00078e00ff */
[----:B------:R-:W-:Y:S02]  /*0150*/  LEA R28, R20, UR4, 0x2 ;  /* 0x00000004141c7c11 */ /* 0x000fe4000f8e10ff */
[----:B------:R-:W-:-:S04]  /*0160*/  LOP3.LUT R0, R0, 0x1fc, RZ, 0xc0, !PT ;  /* 0x000001fc00007812 */ /* 0x000fc800078ec0ff */
[----:B------:R-:W-:Y:S01]  /*0170*/  LEA R29, R0, UR4, 0x2 ;  /* 0x00000004001d7c11 */ /* 0x000fe2000f8e10ff */
[----:B------:R-:W-:Y:S01]  /*0180*/  ULDC.64 UR4, c[0x0][0x220] ;  /* 0x0000880000047ab9 */ /* 0x000fe20000000a00 */
[----:B--2---:R-:W-:Y:S02]  /*0190*/  FSETP.GT.AND P6, PT, R12, RZ, PT ;  /* 0x000000ff0c00720b */ /* 0x004fe40003fc4000 */
[----:B------:R-:W-:Y:S02]  /*01a0*/  FSETP.GT.AND P5, PT, R13, RZ, PT ;  /* 0x000000ff0d00720b */ /* 0x000fe40003fa4000 */
[----:B------:R-:W-:Y:S02]  /*01b0*/  FSETP.GT.AND P4, PT, R14, RZ, PT ;  /* 0x000000ff0e00720b */ /* 0x000fe40003f84000 */
[----:B------:R-:W-:Y:S02]  /*01c0*/  FSETP.GT.AND P3, PT, R15, RZ, PT ;  /* 0x000000ff0f00720b */ /* 0x000fe40003f64000 */
[----:B---3--:R-:W-:-:S02]  /*01d0*/  FSETP.GT.AND P2, PT, R8, RZ, PT ;  /* 0x000000ff0800720b */ /* 0x008fc40003f44000 */
[----:B------:R-:W-:Y:S02]  /*01e0*/  FSETP.GT.AND P1, PT, R9, RZ, PT ;  /* 0x000000ff0900720b */ /* 0x000fe40003f24000 */
[----:B------:R-:W-:Y:S01]  /*01f0*/  FSETP.GT.AND P0, PT, R10, RZ, PT ;  /* 0x000000ff0a00720b */ /* 0x000fe20003f04000 */
[----:B------:R-:W-:Y:S01]  /*0200*/  @!P6 FMUL R12, R12, 0.20000000298023223877 ;  /* 0x3e4ccccd0c0ce820 */ /* 0x000fe20000400000 */
[----:B------:R-:W-:Y:S01]  /*0210*/  FSETP.GT.AND P6, PT, R11, RZ, PT ;  /* 0x000000ff0b00720b */ /* 0x000fe20003fc4000 */
[----:B------:R-:W-:Y:S02]  /*0220*/  @!P5 FMUL R13, R13, 0.20000000298023223877 ;  /* 0x3e4ccccd0d0dd820 */ /* 0x000fe40000400000 */
[----:B------:R-:W-:Y:S01]  /*0230*/  @!P4 FMUL R14, R14, 0.20000000298023223877 ;  /* 0x3e4ccccd0e0ec820 */ /* 0x000fe20000400000 */
[----:B----4-:R-:W-:Y:S01]  /*0240*/  FADD R20, R4, R12 ;  /* 0x0000000c04147221 */ /* 0x010fe20000000000 */
[----:B------:R-:W-:Y:S01]  /*0250*/  @!P3 FMUL R15, R15, 0.20000000298023223877 ;  /* 0x3e4ccccd0f0fb820 */ /* 0x000fe20000400000 */
[----:B------:R-:W-:Y:S01]  /*0260*/  FADD R21, R5, R13 ;  /* 0x0000000d05157221 */ /* 0x000fe20000000000 */
        /* <DEDUP_REMOVED lines=8> */
[----:B------:R-:W-:Y:S01]  /*02f0*/  FADD R6, R18, R10 ;  /* 0x0000000a12067221 */ /* 0x000fe20000000000 */
[----:B------:R-:W-:Y:S01]  /*0300*/  STS.128 [R28], R20 ;  /* 0x000000141c007388 */ /* 0x000fe20000000c00 */
[----:B------:R-:W-:Y:S01]  /*0310*/  FADD R7, R19, R11 ;  /* 0x0000000b13077221 */ /* 0x000fe20000000000 */
[----:B------:R-:W-:-:S02]  /*0320*/  FSETP.GT.AND P2, PT, R14, RZ, PT ;  /* 0x000000ff0e00720b */ /* 0x000fc40003f44000 */
[----:B------:R-:W-:Y:S02]  /*0330*/  FSETP.GT.AND P3, PT, R15, RZ, PT ;  /* 0x000000ff0f00720b */ /* 0x000fe40003f64000 */
[----:B------:R1:W-:Y:S01]  /*0340*/  STS.128 [R28+0x10], R4 ;  /* 0x000010041c007388 */ /* 0x0003e20000000c00 */
[----:B------:R-:W2:Y:S08]  /*0350*/  LDC.64 R14, c[0x0][0x220] ;  /* 0x00008800ff0e7b82 */ /* 0x000eb00000000a00 */
[----:B------:R-:W-:Y:S01]  /*0360*/  BAR.SYNC.DEFER_BLOCKING 0x0 ;  /* 0x0000000000007b1d */ /* 0x000fe20000010000 */
[----:B------:R-:W-:-:S02]  /*0370*/  FSETP.GT.AND P0, PT, R12, RZ, PT ;  /* 0x000000ff0c00720b */ /* 0x000fc40003f04000 */
[----:B------:R-:W-:Y:S02]  /*0380*/  FSETP.GT.AND P1, PT, R13, RZ, PT ;  /* 0x000000ff0d00720b */ /* 0x000fe40003f24000 */
[----:B------:R-:W-:Y:S02]  /*0390*/  FSETP.GT.AND P4, PT, R10, RZ, PT ;  /* 0x000000ff0a00720b */ /* 0x000fe40003f84000 */
[----:B------:R-:W-:Y:S02]  /*03a0*/  SEL R10, RZ, 0x1, !P3 ;  /* 0x00000001ff0a7807 */ /* 0x000fe40005800000 */
[----:B------:R-:W-:Y:S02]  /*03b0*/  SHF.R.S32.HI R12, RZ, 0x1f, R3 ;  /* 0x0000001fff0c7819 */ /* 0x000fe40000011403 */
[----:B-1----:R-:W-:Y:S02]  /*03c0*/  SEL R5, RZ, 0x1, !P2 ;  /* 0x00000001ff057807 */ /* 0x002fe40005000000 */
[----:B------:R-:W-:-:S02]  /*03d0*/  SEL R6, RZ, 0x1, !P1 ;  /* 0x00000001ff067807 */ /* 0x000fc40004800000 */
[----:B------:R-:W-:Y:S02]  /*03e0*/  SEL R7, RZ, 0x1, !P0 ;  /* 0x00000001ff077807 */ /* 0x000fe40004000000 */
[----:B------:R-:W-:Y:S02]  /*03f0*/  FSETP.GT.AND P2, PT, R11, RZ, PT ;  /* 0x000000ff0b00720b */ /* 0x000fe40003f44000 */
[----:B------:R-:W-:Y:S02]  /*0400*/  FSETP.GT.AND P0, PT, R8, RZ, PT ;  /* 0x000000ff0800720b */ /* 0x000fe40003f04000 */
[----:B------:R-:W-:Y:S01]  /*0410*/  FSETP.GT.AND P1, PT, R9, RZ, PT ;  /* 0x000000ff0900720b */ /* 0x000fe20003f24000 */
[----:B------:R-:W1:Y:S01]  /*0420*/  LDS.128 R16, [R29] ;  /* 0x000000001d107984 */ /* 0x000e620000000c00 */
[----:B------:R-:W-:Y:S02]  /*0430*/  PRMT R4, R5, 0x3340, R10 ;  /* 0x0000334005047816 */ /* 0x000fe4000000000a */
[----:B------:R-:W-:Y:S01]  /*0440*/  PRMT R5, R7, 0x3340, R6 ;  /* 0x0000334007057816 */ /* 0x000fe20000000006 */
[----:B------:R-:W3:Y:S01]  /*0450*/  LDS.128 R24, [R29+0x800] ;  /* 0x000800001d187984 */ /* 0x000ee20000000c00 */
[----:B------:R-:W-:-:S02]  /*0460*/  LOP3.LUT R7, R3, R0, RZ, 0xfc, !PT ;  /* 0x0000000003077212 */ /* 0x000fc400078efcff */
[----:B------:R-:W-:Y:S02]  /*0470*/  SEL R10, RZ, 0x1, !P2 ;  /* 0x00000001ff0a7807 */ /* 0x000fe40005000000 */
[----:B------:R-:W-:Y:S01]  /*0480*/  SEL R11, RZ, 0x1, !P4 ;  /* 0x00000001ff0b7807 */ /* 0x000fe20006000000 */
[C---:B--2---:R-:W-:Y:S01]  /*0490*/  IMAD.WIDE R14, R7.reuse, 0x4, R14 ;  /* 0x00000004070e7825 */ /* 0x044fe200078e020e */
[----:B------:R-:W-:Y:S02]  /*04a0*/  SEL R0, RZ, 0x1, !P1 ;  /* 0x00000001ff007807 */ /* 0x000fe40004800000 */
[----:B------:R-:W-:Y:S02]  /*04b0*/  SEL R9, RZ, 0x1, !P0 ;  /* 0x00000001ff097807 */ /* 0x000fe40004000000 */
[----:B------:R-:W-:Y:S02]  /*04c0*/  LEA R6, P0, R7, UR4, 0x2 ;  /* 0x0000000407067c11 */ /* 0x000fe4000f8010ff */
[----:B------:R-:W-:-:S02]  /*04d0*/  PRMT R10, R11, 0x3340, R10 ;  /* 0x000033400b0a7816 */ /* 0x000fc4000000000a */
[----:B------:R-:W-:Y:S02]  /*04e0*/  IADD3 R8, P1, R2, UR8, RZ ;  /* 0x0000000802087c10 */ /* 0x000fe4000ff3e0ff */
[----:B------:R-:W-:Y:S02]  /*04f0*/  PRMT R3, R9, 0x3340, R0 ;  /* 0x0000334009037816 */ /* 0x000fe40000000000 */
[----:B------:R-:W-:Y:S02]  /*0500*/  LEA.HI.X R7, R7, UR5, R12, 0x2, P0 ;  /* 0x0000000507077c11 */ /* 0x000fe400080f140c */
[----:B------:R-:W-:Y:S02]  /*0510*/  PRMT R4, R5, 0x5410, R4 ;  /* 0x0000541005047816 */ /* 0x000fe40000000004 */
[----:B------:R-:W-:Y:S02]  /*0520*/  LEA.HI.X.SX32 R9, R2, UR9, 0x1, P1 ;  /* 0x0000000902097c11 */ /* 0x000fe400088f0eff */
[----:B------:R-:W-:Y:S01]  /*0530*/  PRMT R5, R3, 0x5410, R10 ;  /* 0x0000541003057816 */ /* 0x000fe2000000000a */
[----:B-1----:R-:W-:Y:S04]  /*0540*/  STG.E.128 desc[UR6][R14.64], R16 ;  /* 0x000000100e007986 */ /* 0x002fe8000c101d06 */
[----:B---3--:R-:W-:Y:S04]  /*0550*/  STG.E.128 desc[UR6][R6.64+0x800], R24 ;  /* 0x0008001806007986 */ /* 0x008fe8000c101d06 */
[----:B------:R-:W-:Y:S01]  /*0560*/  STG.E.64 desc[UR6][R8.64], R4 ;  /* 0x0000000408007986 */ /* 0x000fe2000c101b06 */
[----:B------:R-:W-:Y:S05]  /*0570*/  EXIT ;  /* 0x000000000000794d */ /* 0x000fea0003800000 */
.L_x_0:
[----:B------:R-:W-:-:S00]  /*0580*/  BRA `(.L_x_0) ;  /* 0xfffffffc00fc7947 */ /* 0x000fc0000383ffff */
[----:B------:R-:W-:-:S00]  /*0590*/  NOP ;  /* 0x0000000000007918 */ /* 0x000fc00000000000 */
        /* <DEDUP_REMOVED lines=14> */
.L_x_1:


//--------------------- .nv.shared.triton_poi_fused_add_leaky_relu_leaky_relu_backward_36 --------------------------
	.section	.nv.shared.triton_poi_fused_add_leaky_relu_leaky_relu_backward_36,"aw",@nobits
	.sectionflags	@""
	.align	16
	.zero		1024


//--------------------- .nv.constant0.triton_poi_fused_add_leaky_relu_leaky_relu_backward_36 --------------------------
	.section	.nv.constant0.triton_poi_fused_add_leaky_relu_leaky_relu_backward_36,"a",@progbits
	.sectionflags	@""
	.align	4
.nv.constant0.triton_poi_fused_add_leaky_relu_leaky_relu_backward_36:
	.zero		564
